//
// Generated by NVIDIA NVVM Compiler
//
// Compiler Build ID: CL-36424714
// Cuda compilation tools, release 13.0, V13.0.88
// Based on NVVM 20.0.0
//

.version 9.0
.target sm_100
.address_size 64

	// .globl	_Z4histIcjEvPKcjPjii

.visible .entry _Z4histIcjEvPKcjPjii(
	.param .u64 .ptr .align 1 _Z4histIcjEvPKcjPjii_param_0,
	.param .u32 _Z4histIcjEvPKcjPjii_param_1,
	.param .u64 .ptr .align 1 _Z4histIcjEvPKcjPjii_param_2,
	.param .u32 _Z4histIcjEvPKcjPjii_param_3,
	.param .u32 _Z4histIcjEvPKcjPjii_param_4
)
{
	.reg .pred 	%p<4>;
	.reg .b32 	%r<10>;
	.reg .b64 	%rd<9>;

	ld.param.u64 	%rd2, [_Z4histIcjEvPKcjPjii_param_0];
	ld.param.u64 	%rd1, [_Z4histIcjEvPKcjPjii_param_2];
	ld.param.u32 	%r2, [_Z4histIcjEvPKcjPjii_param_3];
	ld.param.u32 	%r3, [_Z4histIcjEvPKcjPjii_param_4];
	cvta.to.global.u64 	%rd3, %rd2;
	mov.u32 	%r4, %tid.x;
	mov.u32 	%r5, %ctaid.x;
	mov.u32 	%r6, %ntid.x;
	mad.lo.s32 	%r7, %r5, %r6, %r4;
	cvt.u64.u32 	%rd4, %r7;
	add.s64 	%rd5, %rd3, %rd4;
	ld.global.s8 	%r1, [%rd5];
	setp.lt.s32 	%p1, %r1, %r2;
	setp.lt.s32 	%p2, %r3, %r1;
	or.pred  	%p3, %p1, %p2;
	@%p3 bra 	$L__BB0_2;
	cvta.to.global.u64 	%rd6, %rd1;
	sub.s32 	%r8, %r1, %r2;
	mul.wide.s32 	%rd7, %r8, 4;
	add.s64 	%rd8, %rd6, %rd7;
	atom.global.add.u32 	%r9, [%rd8], 1;
$L__BB0_2:
	ret;

}


// ===== COMPILED SASS (sm_100) =====

	.target	sm_100

	.elftype	@"ET_EXEC"


//--------------------- .note.nv.tkinfo           --------------------------
	.section	.note.nv.tkinfo,"",@"SHT_NOTE"
	.sectionflags	@"SHF_NOTE_NV_TKINFO"
	.tkinfo
        /*0018*/ 	.word	0x00000002
        /*0030*/ 	.string	""
        /*0030*/ 	.string	"ptxas"
        /*0030*/ 	.string	"Cuda compilation tools, release 13.0, V13.0.88"
        /*0030*/ 	.string	"Build cuda_13.0.r13.0/compiler.36424714_0"
        /*0030*/ 	.string	"-arch sm_100 -m 64 "



//--------------------- .note.nv.cuinfo           --------------------------
	.section	.note.nv.cuinfo,"",@"SHT_NOTE"
	.sectionflags	@"SHF_NOTE_NV_CUINFO"
        /*0018*/ 	.short	0x0002
        /*001a*/ 	.short	0x0064
        /*001c*/ 	.short	0x0082
	.zero		2


//--------------------- .nv.info                  --------------------------
	.section	.nv.info,"",@"SHT_CUDA_INFO"
	.align	4


	//----- nvinfo : EIATTR_REGCOUNT
	.align		4
        /*0000*/ 	.byte	0x04, 0x2f
        /*0002*/ 	.short	(.L_1 - .L_0)
	.align		4
.L_0:
        /*0004*/ 	.word	index@(_Z4histIcjEvPKcjPjii)
        /*0008*/ 	.word	0x0000000a


	//----- nvinfo : EIATTR_FRAME_SIZE
	.align		4
.L_1:
        /*000c*/ 	.byte	0x04, 0x11
        /*000e*/ 	.short	(.L_3 - .L_2)
	.align		4
.L_2:
        /*0010*/ 	.word	index@(_Z4histIcjEvPKcjPjii)
        /*0014*/ 	.word	0x00000000


	//----- nvinfo : EIATTR_MIN_STACK_SIZE
	.align		4
.L_3:
        /*0018*/ 	.byte	0x04, 0x12
        /*001a*/ 	.short	(.L_5 - .L_4)
	.align		4
.L_4:
        /*001c*/ 	.word	index@(_Z4histIcjEvPKcjPjii)
        /*0020*/ 	.word	0x00000000
.L_5:


//--------------------- .nv.compat                --------------------------
	.section	.nv.compat,"",@"SHT_CUDA_COMPAT_INFO"
	.align	4
        /*0000*/ 	.byte	0x02, 0x09, 0x00, 0x00, 0x02, 0x02, 0x01, 0x00, 0x02, 0x05, 0x05, 0x00, 0x03, 0x07, 0x01, 0x01
        /*0010*/ 	.byte	0x02, 0x03, 0x00, 0x00, 0x02, 0x06, 0x01, 0x00, 0x04, 0x0b, 0x08, 0x00, 0x09, 0x00, 0x00, 0x00
        /*0020*/ 	.byte	0x00, 0x00, 0x00, 0x00


//--------------------- .nv.info._Z4histIcjEvPKcjPjii --------------------------
	.section	.nv.info._Z4histIcjEvPKcjPjii,"",@"SHT_CUDA_INFO"
	.sectionflags	@""
	.align	4


	//----- nvinfo : EIATTR_CUDA_API_VERSION
	.align		4
        /*0000*/ 	.byte	0x04, 0x37
        /*0002*/ 	.short	(.L_7 - .L_6)
.L_6:
        /*0004*/ 	.word	0x00000082


	//----- nvinfo : EIATTR_KPARAM_INFO
	.align		4
.L_7:
        /*0008*/ 	.byte	0x04, 0x17
        /*000a*/ 	.short	(.L_9 - .L_8)
.L_8:
        /*000c*/ 	.word	0x00000000
        /*0010*/ 	.short	0x0004
        /*0012*/ 	.short	0x001c
        /*0014*/ 	.byte	0x00, 0xf0, 0x11, 0x00


	//----- nvinfo : EIATTR_KPARAM_INFO
	.align		4
.L_9:
        /*0018*/ 	.byte	0x04, 0x17
        /*001a*/ 	.short	(.L_11 - .L_10)
.L_10:
        /*001c*/ 	.word	0x00000000
        /*0020*/ 	.short	0x0003
        /*0022*/ 	.short	0x0018
        /*0024*/ 	.byte	0x00, 0xf0, 0x11, 0x00


	//----- nvinfo : EIATTR_KPARAM_INFO
	.align		4
.L_11:
        /*0028*/ 	.byte	0x04, 0x17
        /*002a*/ 	.short	(.L_13 - .L_12)
.L_12:
        /*002c*/ 	.word	0x00000000
        /*0030*/ 	.short	0x0002
        /*0032*/ 	.short	0x0010
        /*0034*/ 	.byte	0x00, 0xf5, 0x21, 0x00


	//----- nvinfo : EIATTR_KPARAM_INFO
	.align		4
.L_13:
        /*0038*/ 	.byte	0x04, 0x17
        /*003a*/ 	.short	(.L_15 - .L_14)
.L_14:
        /*003c*/ 	.word	0x00000000
        /*0040*/ 	.short	0x0001
        /*0042*/ 	.short	0x0008
        /*0044*/ 	.byte	0x00, 0xf0, 0x11, 0x00


	//----- nvinfo : EIATTR_KPARAM_INFO
	.align		4
.L_15:
        /*0048*/ 	.byte	0x04, 0x17
        /*004a*/ 	.short	(.L_17 - .L_16)
.L_16:
        /*004c*/ 	.word	0x00000000
        /*0050*/ 	.short	0x0000
        /*0052*/ 	.short	0x0000
        /*0054*/ 	.byte	0x00, 0xf5, 0x21, 0x00


	//----- nvinfo : EIATTR_SPARSE_MMA_MASK
	.align		4
.L_17:
        /*0058*/ 	.byte	0x03, 0x50
        /*005a*/ 	.short	0x0000


	//----- nvinfo : EIATTR_MAXREG_COUNT
	.align		4
        /*005c*/ 	.byte	0x03, 0x1b
        /*005e*/ 	.short	0x00ff


	//----- nvinfo : EIATTR_MERCURY_ISA_VERSION
	.align		4
        /*0060*/ 	.byte	0x03, 0x5f
        /*0062*/ 	.short	0x0101


	//----- nvinfo : EIATTR_VRC_CTA_INIT_COUNT
	.align		4
        /*0064*/ 	.byte	0x02, 0x4a
	.zero		1
	.zero		1


	//----- nvinfo : EIATTR_EXIT_INSTR_OFFSETS
	.align		4
        /*0068*/ 	.byte	0x04, 0x1c
        /*006a*/ 	.short	(.L_19 - .L_18)


	//   ....[0]....
.L_18:
        /*006c*/ 	.word	0x000000d0


	//   ....[1]....
        /*0070*/ 	.word	0x00000130


	//----- nvinfo : EIATTR_CBANK_PARAM_SIZE
	.align		4
.L_19:
        /*0074*/ 	.byte	0x03, 0x19
        /*0076*/ 	.short	0x0020


	//----- nvinfo : EIATTR_PARAM_CBANK
	.align		4
        /*0078*/ 	.byte	0x04, 0x0a
        /*007a*/ 	.short	(.L_21 - .L_20)
	.align		4
.L_20:
        /*007c*/ 	.word	index@(.nv.constant0._Z4histIcjEvPKcjPjii)
        /*0080*/ 	.short	0x0380
        /*0082*/ 	.short	0x0020


	//----- nvinfo : EIATTR_SW_WAR
	.align		4
.L_21:
        /*0084*/ 	.byte	0x04, 0x36
        /*0086*/ 	.short	(.L_23 - .L_22)
.L_22:
        /*0088*/ 	.word	0x00000008
.L_23:


//--------------------- .nv.callgraph             --------------------------
	.section	.nv.callgraph,"",@"SHT_CUDA_CALLGRAPH"
	.align	4
	.sectionentsize	8
	.align		4
        /*0000*/ 	.word	0x00000000
	.align		4
        /*0004*/ 	.word	0xffffffff
	.align		4
        /*0008*/ 	.word	0x00000000
	.align		4
        /*000c*/ 	.word	0xfffffffe
	.align		4
        /*0010*/ 	.word	0x00000000
	.align		4
        /*0014*/ 	.word	0xfffffffd
	.align		4
        /*0018*/ 	.word	0x00000000
	.align		4
        /*001c*/ 	.word	0xfffffffc


//--------------------- .text._Z4histIcjEvPKcjPjii --------------------------
	.section	.text._Z4histIcjEvPKcjPjii,"ax",@progbits
	.align	128
        .global         _Z4histIcjEvPKcjPjii
        .type           _Z4histIcjEvPKcjPjii,@function
        .size           _Z4histIcjEvPKcjPjii,(.L_x_1 - _Z4histIcjEvPKcjPjii)
        .other          _Z4histIcjEvPKcjPjii,@"STO_CUDA_ENTRY STV_DEFAULT"
_Z4histIcjEvPKcjPjii:
.text._Z4histIcjEvPKcjPjii:
[----:B------:R-:W-:Y:S01]  /*0000*/  LDC R1, c[0x0][0x37c] ;  /* 0x0000df00ff017b82 */ /* 0x000fe20000000800 */
[----:B------:R-:W0:Y:S07]  /*0010*/  S2R R2, SR_TID.X ;  /* 0x0000000000027919 */ /* 0x000e2e0000002100 */
[----:B------:R-:W0:Y:S01]  /*0020*/  S2UR UR6, SR_CTAID.X ;  /* 0x00000000000679c3 */ /* 0x000e220000002500 */
[----:B------:R-:W1:Y:S01]  /*0030*/  LDCU.64 UR8, c[0x0][0x380] ;  /* 0x00007000ff0877ac */ /* 0x000e620008000a00 */
[----:B------:R-:W2:Y:S06]  /*0040*/  LDCU.64 UR4, c[0x0][0x358] ;  /* 0x00006b00ff0477ac */ /* 0x000eac0008000a00 */
[----:B------:R-:W0:Y:S02]  /*0050*/  LDC R3, c[0x0][0x360] ;  /* 0x0000d800ff037b82 */ /* 0x000e240000000800 */
[----:B0-----:R-:W-:Y:S01]  /*0060*/  IMAD R2, R3, UR6, R2 ;  /* 0x0000000603027c24 */ /* 0x001fe2000f8e0202 */
[----:B------:R-:W0:Y:S04]  /*0070*/  LDCU.64 UR6, c[0x0][0x398] ;  /* 0x00007300ff0677ac */ /* 0x000e280008000a00 */
[----:B-1----:R-:W-:-:S05]  /*0080*/  IADD3 R2, P0, PT, R2, UR8, RZ ;  /* 0x0000000802027c10 */ /* 0x002fca000ff1e0ff */
[----:B------:R-:W-:-:S05]  /*0090*/  IMAD.X R3, RZ, RZ, UR9, P0 ;  /* 0x00000009ff037e24 */ /* 0x000fca00080e06ff */
[----:B--2---:R-:W0:Y:S02]  /*00a0*/  LDG.E.S8 R0, desc[UR4][R2.64] ;  /* 0x0000000402007981 */ /* 0x004e24000c1e1300 */
[----:B0-----:R-:W-:-:S04]  /*00b0*/  ISETP.GT.AND P0, PT, R0, UR7, PT ;  /* 0x0000000700007c0c */ /* 0x001fc8000bf04270 */
[----:B------:R-:W-:-:S13]  /*00c0*/  ISETP.LT.OR P0, PT, R0, UR6, P0 ;  /* 0x0000000600007c0c */ /* 0x000fda0008701670 */
[----:B------:R-:W-:Y:S05]  /*00d0*/  @P0 EXIT ;  /* 0x000000000000094d */ /* 0x000fea0003800000 */
[----:B------:R-:W0:Y:S01]  /*00e0*/  LDC.64 R2, c[0x0][0x390] ;  /* 0x0000e400ff027b82 */ /* 0x000e220000000a00 */
[----:B------:R-:W-:Y:S01]  /*00f0*/  IADD3 R5, PT, PT, R0, -UR6, RZ ;  /* 0x8000000600057c10 */ /* 0x000fe2000fffe0ff */
[----:B------:R-:W-:-:S04]  /*0100*/  IMAD.MOV.U32 R7, RZ, RZ, 0x1 ;  /* 0x00000001ff077424 */ /* 0x000fc800078e00ff */
[----:B0-----:R-:W-:-:S05]  /*0110*/  IMAD.WIDE R2, R5, 0x4, R2 ;  /* 0x0000000405027825 */ /* 0x001fca00078e0202 */
[----:B------:R-:W-:Y:S01]  /*0120*/  REDG.E.ADD.STRONG.GPU desc[UR4][R2.64], R7 ;  /* 0x000000070200798e */ /* 0x000fe2000c12e104 */
[----:B------:R-:W-:Y:S05]  /*0130*/  EXIT ;  /* 0x000000000000794d */ /* 0x000fea0003800000 */
.L_x_0:
[----:B------:R-:W-:-:S00]  /*0140*/  BRA `(.L_x_0) ;  /* 0xfffffffc00fc7947 */ /* 0x000fc0000383ffff */
[----:B------:R-:W-:-:S00]  /*0150*/  NOP ;  /* 0x0000000000007918 */ /* 0x000fc00000000000 */
        /* <DEDUP_REMOVED lines=10> */
.L_x_1:


//--------------------- .nv.shared.reserved.0     --------------------------
	.section	.nv.shared.reserved.0,"aw",@nobits
	.weak		__nv_reservedSMEM_offset_0_alias
	.size		__nv_reservedSMEM_offset_0_alias, 0, 64
	.other		__nv_reservedSMEM_offset_0_alias,@"STO_CUDA_RESERVED_SHARED STV_DEFAULT"
__nv_reservedSMEM_offset_0_alias:
	.zero		0
	.zero		64


//--------------------- .nv.constant0._Z4histIcjEvPKcjPjii --------------------------
	.section	.nv.constant0._Z4histIcjEvPKcjPjii,"a",@progbits
	.sectionflags	@""
	.align	4
.nv.constant0._Z4histIcjEvPKcjPjii:
	.zero		928


//--------------------- SYMBOLS --------------------------

	.type		.nv.reservedSmem.offset0,@object
	.size		.nv.reservedSmem.offset0,0x4
